//
// Generated by NVIDIA NVVM Compiler
//
// Compiler Build ID: CL-36424714
// Cuda compilation tools, release 13.0, V13.0.88
// Based on NVVM 20.0.0
//

.version 9.0
.target sm_100
.address_size 64

	// .globl	_Z21inclusive_scan_kernelPiS_i

.visible .entry _Z21inclusive_scan_kernelPiS_i(
	.param .u64 .ptr .align 1 _Z21inclusive_scan_kernelPiS_i_param_0,
	.param .u64 .ptr .align 1 _Z21inclusive_scan_kernelPiS_i_param_1,
	.param .u32 _Z21inclusive_scan_kernelPiS_i_param_2
)
{
	.reg .pred 	%p<5>;
	.reg .b32 	%r<16>;
	.reg .b64 	%rd<9>;

	ld.param.u64 	%rd1, [_Z21inclusive_scan_kernelPiS_i_param_0];
	ld.param.u64 	%rd2, [_Z21inclusive_scan_kernelPiS_i_param_1];
	ld.param.u32 	%r9, [_Z21inclusive_scan_kernelPiS_i_param_2];
	mov.u32 	%r1, %tid.x;
	mov.u32 	%r10, %ctaid.x;
	mov.u32 	%r2, %ntid.x;
	mad.lo.s32 	%r3, %r10, %r2, %r1;
	setp.ge.s32 	%p1, %r3, %r9;
	@%p1 bra 	$L__BB0_4;
	cvta.to.global.u64 	%rd3, %rd1;
	mul.wide.s32 	%rd4, %r3, 4;
	add.s64 	%rd5, %rd3, %rd4;
	ld.global.u32 	%r15, [%rd5];
	mov.b32 	%r14, 1;
$L__BB0_2:
	shfl.sync.up.b32	%r12|%p2, %r15, %r14, 0, -1;
	setp.lt.u32 	%p3, %r1, %r14;
	selp.b32 	%r13, 0, %r12, %p3;
	add.s32 	%r15, %r13, %r15;
	bar.sync 	0;
	shl.b32 	%r14, %r14, 1;
	setp.le.u32 	%p4, %r14, %r2;
	@%p4 bra 	$L__BB0_2;
	cvta.to.global.u64 	%rd6, %rd2;
	add.s64 	%rd8, %rd6, %rd4;
	st.global.u32 	[%rd8], %r15;
$L__BB0_4:
	ret;

}


// ===== COMPILED SASS (sm_100) =====

	.target	sm_100

	.elftype	@"ET_EXEC"


//--------------------- .note.nv.tkinfo           --------------------------
	.section	.note.nv.tkinfo,"",@"SHT_NOTE"
	.sectionflags	@"SHF_NOTE_NV_TKINFO"
	.tkinfo
        /*0018*/ 	.word	0x00000002
        /*0030*/ 	.string	""
        /*0030*/ 	.string	"ptxas"
        /*0030*/ 	.string	"Cuda compilation tools, release 13.0, V13.0.88"
        /*0030*/ 	.string	"Build cuda_13.0.r13.0/compiler.36424714_0"
        /*0030*/ 	.string	"-arch sm_100 -m 64 "



//--------------------- .note.nv.cuinfo           --------------------------
	.section	.note.nv.cuinfo,"",@"SHT_NOTE"
	.sectionflags	@"SHF_NOTE_NV_CUINFO"
        /*0018*/ 	.short	0x0002
        /*001a*/ 	.short	0x0064
        /*001c*/ 	.short	0x0082
	.zero		2


//--------------------- .nv.info                  --------------------------
	.section	.nv.info,"",@"SHT_CUDA_INFO"
	.align	4


	//----- nvinfo : EIATTR_REGCOUNT
	.align		4
        /*0000*/ 	.byte	0x04, 0x2f
        /*0002*/ 	.short	(.L_1 - .L_0)
	.align		4
.L_0:
        /*0004*/ 	.word	index@(_Z21inclusive_scan_kernelPiS_i)
        /*0008*/ 	.word	0x0000000c


	//----- nvinfo : EIATTR_FRAME_SIZE
	.align		4
.L_1:
        /*000c*/ 	.byte	0x04, 0x11
        /*000e*/ 	.short	(.L_3 - .L_2)
	.align		4
.L_2:
        /*0010*/ 	.word	index@(_Z21inclusive_scan_kernelPiS_i)
        /*0014*/ 	.word	0x00000000


	//----- nvinfo : EIATTR_MIN_STACK_SIZE
	.align		4
.L_3:
        /*0018*/ 	.byte	0x04, 0x12
        /*001a*/ 	.short	(.L_5 - .L_4)
	.align		4
.L_4:
        /*001c*/ 	.word	index@(_Z21inclusive_scan_kernelPiS_i)
        /*0020*/ 	.word	0x00000000
.L_5:


//--------------------- .nv.compat                --------------------------
	.section	.nv.compat,"",@"SHT_CUDA_COMPAT_INFO"
	.align	4
        /*0000*/ 	.byte	0x02, 0x09, 0x00, 0x00, 0x02, 0x02, 0x01, 0x00, 0x02, 0x05, 0x05, 0x00, 0x03, 0x07, 0x01, 0x01
        /*0010*/ 	.byte	0x02, 0x03, 0x00, 0x00, 0x02, 0x06, 0x01, 0x00, 0x04, 0x0b, 0x08, 0x00, 0x09, 0x00, 0x00, 0x00
        /*0020*/ 	.byte	0x00, 0x00, 0x00, 0x00


//--------------------- .nv.info._Z21inclusive_scan_kernelPiS_i --------------------------
	.section	.nv.info._Z21inclusive_scan_kernelPiS_i,"",@"SHT_CUDA_INFO"
	.sectionflags	@""
	.align	4


	//----- nvinfo : EIATTR_CUDA_API_VERSION
	.align		4
        /*0000*/ 	.byte	0x04, 0x37
        /*0002*/ 	.short	(.L_7 - .L_6)
.L_6:
        /*0004*/ 	.word	0x00000082


	//----- nvinfo : EIATTR_KPARAM_INFO
	.align		4
.L_7:
        /*0008*/ 	.byte	0x04, 0x17
        /*000a*/ 	.short	(.L_9 - .L_8)
.L_8:
        /*000c*/ 	.word	0x00000000
        /*0010*/ 	.short	0x0002
        /*0012*/ 	.short	0x0010
        /*0014*/ 	.byte	0x00, 0xf0, 0x11, 0x00


	//----- nvinfo : EIATTR_KPARAM_INFO
	.align		4
.L_9:
        /*0018*/ 	.byte	0x04, 0x17
        /*001a*/ 	.short	(.L_11 - .L_10)
.L_10:
        /*001c*/ 	.word	0x00000000
        /*0020*/ 	.short	0x0001
        /*0022*/ 	.short	0x0008
        /*0024*/ 	.byte	0x00, 0xf5, 0x21, 0x00


	//----- nvinfo : EIATTR_KPARAM_INFO
	.align		4
.L_11:
        /*0028*/ 	.byte	0x04, 0x17
        /*002a*/ 	.short	(.L_13 - .L_12)
.L_12:
        /*002c*/ 	.word	0x00000000
        /*0030*/ 	.short	0x0000
        /*0032*/ 	.short	0x0000
        /*0034*/ 	.byte	0x00, 0xf5, 0x21, 0x00


	//----- nvinfo : EIATTR_SPARSE_MMA_MASK
	.align		4
.L_13:
        /*0038*/ 	.byte	0x03, 0x50
        /*003a*/ 	.short	0x0000


	//----- nvinfo : EIATTR_MAXREG_COUNT
	.align		4
        /*003c*/ 	.byte	0x03, 0x1b
        /*003e*/ 	.short	0x00ff


	//----- nvinfo : EIATTR_NUM_BARRIERS
	.align		4
        /*0040*/ 	.byte	0x02, 0x4c
        /*0042*/ 	.byte	0x01
	.zero		1


	//----- nvinfo : EIATTR_MERCURY_ISA_VERSION
	.align		4
        /*0044*/ 	.byte	0x03, 0x5f
        /*0046*/ 	.short	0x0101


	//----- nvinfo : EIATTR_COOP_GROUP_MASK_REGIDS
	.align		4
        /*0048*/ 	.byte	0x04, 0x29
        /*004a*/ 	.short	(.L_15 - .L_14)


	//   ....[0]....
.L_14:
        /*004c*/ 	.word	0xffffffff


	//----- nvinfo : EIATTR_COOP_GROUP_INSTR_OFFSETS
	.align		4
.L_15:
        /*0050*/ 	.byte	0x04, 0x28
        /*0052*/ 	.short	(.L_17 - .L_16)


	//   ....[0]....
.L_16:
        /*0054*/ 	.word	0x000000d0


	//----- nvinfo : EIATTR_VRC_CTA_INIT_COUNT
	.align		4
.L_17:
        /*0058*/ 	.byte	0x02, 0x4a
	.zero		1
	.zero		1


	//----- nvinfo : EIATTR_EXIT_INSTR_OFFSETS
	.align		4
        /*005c*/ 	.byte	0x04, 0x1c
        /*005e*/ 	.short	(.L_19 - .L_18)


	//   ....[0]....
.L_18:
        /*0060*/ 	.word	0x00000070


	//   ....[1]....
        /*0064*/ 	.word	0x00000180


	//----- nvinfo : EIATTR_CBANK_PARAM_SIZE
	.align		4
.L_19:
        /*0068*/ 	.byte	0x03, 0x19
        /*006a*/ 	.short	0x0014


	//----- nvinfo : EIATTR_PARAM_CBANK
	.align		4
        /*006c*/ 	.byte	0x04, 0x0a
        /*006e*/ 	.short	(.L_21 - .L_20)
	.align		4
.L_20:
        /*0070*/ 	.word	index@(.nv.constant0._Z21inclusive_scan_kernelPiS_i)
        /*0074*/ 	.short	0x0380
        /*0076*/ 	.short	0x0014


	//----- nvinfo : EIATTR_SW_WAR
	.align		4
.L_21:
        /*0078*/ 	.byte	0x04, 0x36
        /*007a*/ 	.short	(.L_23 - .L_22)
.L_22:
        /*007c*/ 	.word	0x00000008
.L_23:


//--------------------- .nv.callgraph             --------------------------
	.section	.nv.callgraph,"",@"SHT_CUDA_CALLGRAPH"
	.align	4
	.sectionentsize	8
	.align		4
        /*0000*/ 	.word	0x00000000
	.align		4
        /*0004*/ 	.word	0xffffffff
	.align		4
        /*0008*/ 	.word	0x00000000
	.align		4
        /*000c*/ 	.word	0xfffffffe
	.align		4
        /*0010*/ 	.word	0x00000000
	.align		4
        /*0014*/ 	.word	0xfffffffd
	.align		4
        /*0018*/ 	.word	0x00000000
	.align		4
        /*001c*/ 	.word	0xfffffffc


//--------------------- .text._Z21inclusive_scan_kernelPiS_i --------------------------
	.section	.text._Z21inclusive_scan_kernelPiS_i,"ax",@progbits
	.align	128
        .global         _Z21inclusive_scan_kernelPiS_i
        .type           _Z21inclusive_scan_kernelPiS_i,@function
        .size           _Z21inclusive_scan_kernelPiS_i,(.L_x_2 - _Z21inclusive_scan_kernelPiS_i)
        .other          _Z21inclusive_scan_kernelPiS_i,@"STO_CUDA_ENTRY STV_DEFAULT"
_Z21inclusive_scan_kernelPiS_i:
.text._Z21inclusive_scan_kernelPiS_i:
[----:B------:R-:W-:Y:S01]  /*0000*/  LDC R1, c[0x0][0x37c] ;  /* 0x0000df00ff017b82 */ /* 0x000fe20000000800 */
[----:B------:R-:W0:Y:S07]  /*0010*/  S2R R9, SR_TID.X ;  /* 0x0000000000097919 */ /* 0x000e2e0000002100 */
[----:B------:R-:W0:Y:S01]  /*0020*/  S2UR UR4, SR_CTAID.X ;  /* 0x00000000000479c3 */ /* 0x000e220000002500 */
[----:B------:R-:W1:Y:S07]  /*0030*/  LDCU UR5, c[0x0][0x390] ;  /* 0x00007200ff0577ac */ /* 0x000e6e0008000800 */
[----:B------:R-:W0:Y:S02]  /*0040*/  LDC R4, c[0x0][0x360] ;  /* 0x0000d800ff047b82 */ /* 0x000e240000000800 */
[----:B0-----:R-:W-:-:S05]  /*0050*/  IMAD R5, R4, UR4, R9 ;  /* 0x0000000404057c24 */ /* 0x001fca000f8e0209 */
[----:B-1----:R-:W-:-:S13]  /*0060*/  ISETP.GE.AND P0, PT, R5, UR5, PT ;  /* 0x0000000505007c0c */ /* 0x002fda000bf06270 */
[----:B------:R-:W-:Y:S05]  /*0070*/  @P0 EXIT ;  /* 0x000000000000094d */ /* 0x000fea0003800000 */
[----:B------:R-:W0:Y:S01]  /*0080*/  LDC.64 R2, c[0x0][0x380] ;  /* 0x0000e000ff027b82 */ /* 0x000e220000000a00 */
[----:B------:R-:W1:Y:S01]  /*0090*/  LDCU.64 UR4, c[0x0][0x358] ;  /* 0x00006b00ff0477ac */ /* 0x000e620008000a00 */
[----:B0-----:R-:W-:-:S05]  /*00a0*/  IMAD.WIDE R2, R5, 0x4, R2 ;  /* 0x0000000405027825 */ /* 0x001fca00078e0202 */
[----:B-1----:R0:W5:Y:S01]  /*00b0*/  LDG.E R7, desc[UR4][R2.64] ;  /* 0x0000000402077981 */ /* 0x002162000c1e1900 */
[----:B------:R-:W-:-:S07]  /*00c0*/  IMAD.MOV.U32 R0, RZ, RZ, 0x1 ;  /* 0x00000001ff007424 */ /* 0x000fce00078e00ff */
.L_x_0:
[----:B0----5:R0:W1:Y:S01]  /*00d0*/  SHFL.UP PT, R2, R7, R0, RZ ;  /* 0x0400000007027389 */ /* 0x02106200000e00ff */
[----:B------:R-:W-:Y:S01]  /*00e0*/  BAR.SYNC.DEFER_BLOCKING 0x0 ;  /* 0x0000000000007b1d */ /* 0x000fe20000010000 */
[----:B------:R-:W-:Y:S02]  /*00f0*/  ISETP.GE.U32.AND P0, PT, R9, R0, PT ;  /* 0x000000000900720c */ /* 0x000fe40003f06070 */
[----:B0-----:R-:W-:-:S04]  /*0100*/  SHF.L.U32 R0, R0, 0x1, RZ ;  /* 0x0000000100007819 */ /* 0x001fc800000006ff */
[----:B------:R-:W-:Y:S02]  /*0110*/  ISETP.GT.U32.AND P1, PT, R0, R4, PT ;  /* 0x000000040000720c */ /* 0x000fe40003f24070 */
[----:B-1----:R-:W-:-:S05]  /*0120*/  SEL R2, R2, RZ, P0 ;  /* 0x000000ff02027207 */ /* 0x002fca0000000000 */
[----:B------:R-:W-:-:S06]  /*0130*/  IMAD.IADD R7, R2, 0x1, R7 ;  /* 0x0000000102077824 */ /* 0x000fcc00078e0207 */
[----:B------:R-:W-:Y:S05]  /*0140*/  @!P1 BRA `(.L_x_0) ;  /* 0xfffffffc00e09947 */ /* 0x000fea000383ffff */
[----:B------:R-:W0:Y:S02]  /*0150*/  LDC.64 R2, c[0x0][0x388] ;  /* 0x0000e200ff027b82 */ /* 0x000e240000000a00 */
[----:B0-----:R-:W-:-:S05]  /*0160*/  IMAD.WIDE R2, R5, 0x4, R2 ;  /* 0x0000000405027825 */ /* 0x001fca00078e0202 */
[----:B------:R-:W-:Y:S01]  /*0170*/  STG.E desc[UR4][R2.64], R7 ;  /* 0x0000000702007986 */ /* 0x000fe2000c101904 */
[----:B------:R-:W-:Y:S05]  /*0180*/  EXIT ;  /* 0x000000000000794d */ /* 0x000fea0003800000 */
.L_x_1:
[----:B------:R-:W-:-:S00]  /*0190*/  BRA `(.L_x_1) ;  /* 0xfffffffc00fc7947 */ /* 0x000fc0000383ffff */
[----:B------:R-:W-:-:S00]  /*01a0*/  NOP ;  /* 0x0000000000007918 */ /* 0x000fc00000000000 */
        /* <DEDUP_REMOVED lines=13> */
.L_x_2:


//--------------------- .nv.shared.reserved.0     --------------------------
	.section	.nv.shared.reserved.0,"aw",@nobits
	.weak		__nv_reservedSMEM_offset_0_alias
	.size		__nv_reservedSMEM_offset_0_alias, 0, 64
	.other		__nv_reservedSMEM_offset_0_alias,@"STO_CUDA_RESERVED_SHARED STV_DEFAULT"
__nv_reservedSMEM_offset_0_alias:
	.zero		0
	.zero		64


//--------------------- .nv.constant0._Z21inclusive_scan_kernelPiS_i --------------------------
	.section	.nv.constant0._Z21inclusive_scan_kernelPiS_i,"a",@progbits
	.sectionflags	@""
	.align	4
.nv.constant0._Z21inclusive_scan_kernelPiS_i:
	.zero		916


//--------------------- SYMBOLS --------------------------

	.type		.nv.reservedSmem.offset0,@object
	.size		.nv.reservedSmem.offset0,0x4
